//
// Generated by NVIDIA NVVM Compiler
//
// Compiler Build ID: CL-36424714
// Cuda compilation tools, release 13.0, V13.0.88
// Based on NVVM 20.0.0
//

.version 9.0
.target sm_100
.address_size 64

	// .globl	_Z12mandelKernelffffiPimii

.visible .entry _Z12mandelKernelffffiPimii(
	.param .f32 _Z12mandelKernelffffiPimii_param_0,
	.param .f32 _Z12mandelKernelffffiPimii_param_1,
	.param .f32 _Z12mandelKernelffffiPimii_param_2,
	.param .f32 _Z12mandelKernelffffiPimii_param_3,
	.param .u32 _Z12mandelKernelffffiPimii_param_4,
	.param .u64 .ptr .align 1 _Z12mandelKernelffffiPimii_param_5,
	.param .u64 _Z12mandelKernelffffiPimii_param_6,
	.param .u32 _Z12mandelKernelffffiPimii_param_7,
	.param .u32 _Z12mandelKernelffffiPimii_param_8
)
{
	.reg .pred 	%p<10>;
	.reg .b32 	%r<38>;
	.reg .b32 	%f<35>;
	.reg .b64 	%rd<20>;

	ld.param.f32 	%f17, [_Z12mandelKernelffffiPimii_param_0];
	ld.param.f32 	%f18, [_Z12mandelKernelffffiPimii_param_1];
	ld.param.f32 	%f19, [_Z12mandelKernelffffiPimii_param_2];
	ld.param.f32 	%f20, [_Z12mandelKernelffffiPimii_param_3];
	ld.param.u32 	%r15, [_Z12mandelKernelffffiPimii_param_4];
	ld.param.u64 	%rd3, [_Z12mandelKernelffffiPimii_param_5];
	ld.param.u64 	%rd2, [_Z12mandelKernelffffiPimii_param_6];
	ld.param.u32 	%r16, [_Z12mandelKernelffffiPimii_param_7];
	ld.param.u32 	%r17, [_Z12mandelKernelffffiPimii_param_8];
	cvta.to.global.u64 	%rd1, %rd3;
	mov.u32 	%r18, %ctaid.x;
	mov.u32 	%r19, %ntid.x;
	mov.u32 	%r20, %tid.x;
	mad.lo.s32 	%r21, %r18, %r19, %r20;
	shl.b32 	%r1, %r21, 1;
	mul.lo.s32 	%r2, %r17, %r16;
	setp.lt.s32 	%p1, %r15, 1;
	@%p1 bra 	$L__BB0_11;
	setp.ge.s32 	%p4, %r1, %r2;
	@%p4 bra 	$L__BB0_6;
	div.s32 	%r4, %r1, %r16;
	mul.lo.s32 	%r31, %r4, %r16;
	sub.s32 	%r3, %r1, %r31;
	cvt.rn.f32.s32 	%f21, %r3;
	fma.rn.f32 	%f1, %f19, %f21, %f17;
	cvt.rn.f32.s32 	%f22, %r4;
	fma.rn.f32 	%f2, %f20, %f22, %f18;
	mov.b32 	%r34, 0;
	mov.f32 	%f31, %f2;
	mov.f32 	%f32, %f1;
$L__BB0_3:
	mul.f32 	%f5, %f32, %f32;
	mul.f32 	%f6, %f31, %f31;
	add.f32 	%f23, %f5, %f6;
	setp.gt.f32 	%p5, %f23, 0f40800000;
	mov.u32 	%r37, %r34;
	@%p5 bra 	$L__BB0_5;
	sub.f32 	%f24, %f5, %f6;
	add.f32 	%f25, %f32, %f32;
	add.f32 	%f32, %f1, %f24;
	fma.rn.f32 	%f31, %f25, %f31, %f2;
	add.s32 	%r34, %r34, 1;
	setp.eq.s32 	%p6, %r34, %r15;
	mov.u32 	%r37, %r15;
	@%p6 bra 	$L__BB0_5;
	bra.uni 	$L__BB0_3;
$L__BB0_5:
	cvt.s64.s32 	%rd12, %r4;
	mad.lo.s64 	%rd13, %rd2, %rd12, %rd1;
	mul.wide.s32 	%rd14, %r3, 4;
	add.s64 	%rd15, %rd13, %rd14;
	st.global.u32 	[%rd15], %r37;
$L__BB0_6:
	add.s32 	%r7, %r1, 1;
	setp.ge.s32 	%p7, %r7, %r2;
	@%p7 bra 	$L__BB0_15;
	div.s32 	%r9, %r7, %r16;
	mul.lo.s32 	%r33, %r9, %r16;
	sub.s32 	%r8, %r7, %r33;
	cvt.rn.f32.s32 	%f26, %r8;
	fma.rn.f32 	%f9, %f19, %f26, %f17;
	cvt.rn.f32.s32 	%f27, %r9;
	fma.rn.f32 	%f10, %f20, %f27, %f18;
	mov.b32 	%r35, 0;
	mov.f32 	%f33, %f10;
	mov.f32 	%f34, %f9;
$L__BB0_8:
	mul.f32 	%f13, %f34, %f34;
	mul.f32 	%f14, %f33, %f33;
	add.f32 	%f28, %f13, %f14;
	setp.gt.f32 	%p8, %f28, 0f40800000;
	mov.u32 	%r36, %r35;
	@%p8 bra 	$L__BB0_10;
	sub.f32 	%f29, %f13, %f14;
	add.f32 	%f30, %f34, %f34;
	add.f32 	%f34, %f9, %f29;
	fma.rn.f32 	%f33, %f30, %f33, %f10;
	add.s32 	%r35, %r35, 1;
	setp.ne.s32 	%p9, %r35, %r15;
	mov.u32 	%r36, %r15;
	@%p9 bra 	$L__BB0_8;
$L__BB0_10:
	cvt.s64.s32 	%rd16, %r9;
	mad.lo.s64 	%rd17, %rd2, %rd16, %rd1;
	mul.wide.s32 	%rd18, %r8, 4;
	add.s64 	%rd19, %rd17, %rd18;
	st.global.u32 	[%rd19], %r36;
	bra.uni 	$L__BB0_15;
$L__BB0_11:
	setp.ge.s32 	%p2, %r1, %r2;
	@%p2 bra 	$L__BB0_13;
	div.s32 	%r22, %r1, %r16;
	mul.lo.s32 	%r23, %r22, %r16;
	sub.s32 	%r24, %r1, %r23;
	cvt.s64.s32 	%rd4, %r22;
	mad.lo.s64 	%rd5, %rd2, %rd4, %rd1;
	mul.wide.s32 	%rd6, %r24, 4;
	add.s64 	%rd7, %rd5, %rd6;
	mov.b32 	%r25, 0;
	st.global.u32 	[%rd7], %r25;
$L__BB0_13:
	add.s32 	%r14, %r1, 1;
	setp.ge.s32 	%p3, %r14, %r2;
	@%p3 bra 	$L__BB0_15;
	div.s32 	%r26, %r14, %r16;
	mul.lo.s32 	%r27, %r26, %r16;
	sub.s32 	%r28, %r14, %r27;
	cvt.s64.s32 	%rd8, %r26;
	mad.lo.s64 	%rd9, %rd2, %rd8, %rd1;
	mul.wide.s32 	%rd10, %r28, 4;
	add.s64 	%rd11, %rd9, %rd10;
	mov.b32 	%r29, 0;
	st.global.u32 	[%rd11], %r29;
$L__BB0_15:
	ret;

}


// ===== COMPILED SASS (sm_100) =====

	.target	sm_100

	.elftype	@"ET_EXEC"


//--------------------- .note.nv.tkinfo           --------------------------
	.section	.note.nv.tkinfo,"",@"SHT_NOTE"
	.sectionflags	@"SHF_NOTE_NV_TKINFO"
	.tkinfo
        /*0018*/ 	.word	0x00000002
        /*0030*/ 	.string	""
        /*0030*/ 	.string	"ptxas"
        /*0030*/ 	.string	"Cuda compilation tools, release 13.0, V13.0.88"
        /*0030*/ 	.string	"Build cuda_13.0.r13.0/compiler.36424714_0"
        /*0030*/ 	.string	"-arch sm_100 -m 64 "



//--------------------- .note.nv.cuinfo           --------------------------
	.section	.note.nv.cuinfo,"",@"SHT_NOTE"
	.sectionflags	@"SHF_NOTE_NV_CUINFO"
        /*0018*/ 	.short	0x0002
        /*001a*/ 	.short	0x0064
        /*001c*/ 	.short	0x0082
	.zero		2


//--------------------- .nv.info                  --------------------------
	.section	.nv.info,"",@"SHT_CUDA_INFO"
	.align	4


	//----- nvinfo : EIATTR_REGCOUNT
	.align		4
        /*0000*/ 	.byte	0x04, 0x2f
        /*0002*/ 	.short	(.L_1 - .L_0)
	.align		4
.L_0:
        /*0004*/ 	.word	index@(_Z12mandelKernelffffiPimii)
        /*0008*/ 	.word	0x00000011


	//----- nvinfo : EIATTR_FRAME_SIZE
	.align		4
.L_1:
        /*000c*/ 	.byte	0x04, 0x11
        /*000e*/ 	.short	(.L_3 - .L_2)
	.align		4
.L_2:
        /*0010*/ 	.word	index@(_Z12mandelKernelffffiPimii)
        /*0014*/ 	.word	0x00000000


	//----- nvinfo : EIATTR_MIN_STACK_SIZE
	.align		4
.L_3:
        /*0018*/ 	.byte	0x04, 0x12
        /*001a*/ 	.short	(.L_5 - .L_4)
	.align		4
.L_4:
        /*001c*/ 	.word	index@(_Z12mandelKernelffffiPimii)
        /*0020*/ 	.word	0x00000000
.L_5:


//--------------------- .nv.compat                --------------------------
	.section	.nv.compat,"",@"SHT_CUDA_COMPAT_INFO"
	.align	4
        /*0000*/ 	.byte	0x02, 0x09, 0x00, 0x00, 0x02, 0x02, 0x01, 0x00, 0x02, 0x05, 0x05, 0x00, 0x03, 0x07, 0x01, 0x01
        /*0010*/ 	.byte	0x02, 0x03, 0x00, 0x00, 0x02, 0x06, 0x01, 0x00, 0x04, 0x0b, 0x08, 0x00, 0x01, 0x00, 0x00, 0x00
        /*0020*/ 	.byte	0x00, 0x00, 0x00, 0x00


//--------------------- .nv.info._Z12mandelKernelffffiPimii --------------------------
	.section	.nv.info._Z12mandelKernelffffiPimii,"",@"SHT_CUDA_INFO"
	.sectionflags	@""
	.align	4


	//----- nvinfo : EIATTR_CUDA_API_VERSION
	.align		4
        /*0000*/ 	.byte	0x04, 0x37
        /*0002*/ 	.short	(.L_7 - .L_6)
.L_6:
        /*0004*/ 	.word	0x00000082


	//----- nvinfo : EIATTR_KPARAM_INFO
	.align		4
.L_7:
        /*0008*/ 	.byte	0x04, 0x17
        /*000a*/ 	.short	(.L_9 - .L_8)
.L_8:
        /*000c*/ 	.word	0x00000000
        /*0010*/ 	.short	0x0008
        /*0012*/ 	.short	0x002c
        /*0014*/ 	.byte	0x00, 0xf0, 0x11, 0x00


	//----- nvinfo : EIATTR_KPARAM_INFO
	.align		4
.L_9:
        /*0018*/ 	.byte	0x04, 0x17
        /*001a*/ 	.short	(.L_11 - .L_10)
.L_10:
        /*001c*/ 	.word	0x00000000
        /*0020*/ 	.short	0x0007
        /*0022*/ 	.short	0x0028
        /*0024*/ 	.byte	0x00, 0xf0, 0x11, 0x00


	//----- nvinfo : EIATTR_KPARAM_INFO
	.align		4
.L_11:
        /*0028*/ 	.byte	0x04, 0x17
        /*002a*/ 	.short	(.L_13 - .L_12)
.L_12:
        /*002c*/ 	.word	0x00000000
        /*0030*/ 	.short	0x0006
        /*0032*/ 	.short	0x0020
        /*0034*/ 	.byte	0x00, 0xf0, 0x21, 0x00


	//----- nvinfo : EIATTR_KPARAM_INFO
	.align		4
.L_13:
        /*0038*/ 	.byte	0x04, 0x17
        /*003a*/ 	.short	(.L_15 - .L_14)
.L_14:
        /*003c*/ 	.word	0x00000000
        /*0040*/ 	.short	0x0005
        /*0042*/ 	.short	0x0018
        /*0044*/ 	.byte	0x00, 0xf5, 0x21, 0x00


	//----- nvinfo : EIATTR_KPARAM_INFO
	.align		4
.L_15:
        /*0048*/ 	.byte	0x04, 0x17
        /*004a*/ 	.short	(.L_17 - .L_16)
.L_16:
        /*004c*/ 	.word	0x00000000
        /*0050*/ 	.short	0x0004
        /*0052*/ 	.short	0x0010
        /*0054*/ 	.byte	0x00, 0xf0, 0x11, 0x00


	//----- nvinfo : EIATTR_KPARAM_INFO
	.align		4
.L_17:
        /*0058*/ 	.byte	0x04, 0x17
        /*005a*/ 	.short	(.L_19 - .L_18)
.L_18:
        /*005c*/ 	.word	0x00000000
        /*0060*/ 	.short	0x0003
        /*0062*/ 	.short	0x000c
        /*0064*/ 	.byte	0x00, 0xf0, 0x11, 0x00


	//----- nvinfo : EIATTR_KPARAM_INFO
	.align		4
.L_19:
        /*0068*/ 	.byte	0x04, 0x17
        /*006a*/ 	.short	(.L_21 - .L_20)
.L_20:
        /*006c*/ 	.word	0x00000000
        /*0070*/ 	.short	0x0002
        /*0072*/ 	.short	0x0008
        /*0074*/ 	.byte	0x00, 0xf0, 0x11, 0x00


	//----- nvinfo : EIATTR_KPARAM_INFO
	.align		4
.L_21:
        /*0078*/ 	.byte	0x04, 0x17
        /*007a*/ 	.short	(.L_23 - .L_22)
.L_22:
        /*007c*/ 	.word	0x00000000
        /*0080*/ 	.short	0x0001
        /*0082*/ 	.short	0x0004
        /*0084*/ 	.byte	0x00, 0xf0, 0x11, 0x00


	//----- nvinfo : EIATTR_KPARAM_INFO
	.align		4
.L_23:
        /*0088*/ 	.byte	0x04, 0x17
        /*008a*/ 	.short	(.L_25 - .L_24)
.L_24:
        /*008c*/ 	.word	0x00000000
        /*0090*/ 	.short	0x0000
        /*0092*/ 	.short	0x0000
        /*0094*/ 	.byte	0x00, 0xf0, 0x11, 0x00


	//----- nvinfo : EIATTR_SPARSE_MMA_MASK
	.align		4
.L_25:
        /*0098*/ 	.byte	0x03, 0x50
        /*009a*/ 	.short	0x0000


	//----- nvinfo : EIATTR_MAXREG_COUNT
	.align		4
        /*009c*/ 	.byte	0x03, 0x1b
        /*009e*/ 	.short	0x00ff


	//----- nvinfo : EIATTR_MERCURY_ISA_VERSION
	.align		4
        /*00a0*/ 	.byte	0x03, 0x5f
        /*00a2*/ 	.short	0x0101


	//----- nvinfo : EIATTR_VRC_CTA_INIT_COUNT
	.align		4
        /*00a4*/ 	.byte	0x02, 0x4a
	.zero		1
	.zero		1


	//----- nvinfo : EIATTR_EXIT_INSTR_OFFSETS
	.align		4
        /*00a8*/ 	.byte	0x04, 0x1c
        /*00aa*/ 	.short	(.L_27 - .L_26)


	//   ....[0]....
.L_26:
        /*00ac*/ 	.word	0x00000590


	//   ....[1]....
        /*00b0*/ 	.word	0x00000990


	//   ....[2]....
        /*00b4*/ 	.word	0x00000c30


	//   ....[3]....
        /*00b8*/ 	.word	0x00000e60


	//----- nvinfo : EIATTR_CRS_STACK_SIZE
	.align		4
.L_27:
        /*00bc*/ 	.byte	0x04, 0x1e
        /*00be*/ 	.short	(.L_29 - .L_28)
.L_28:
        /*00c0*/ 	.word	0x00000000


	//----- nvinfo : EIATTR_CBANK_PARAM_SIZE
	.align		4
.L_29:
        /*00c4*/ 	.byte	0x03, 0x19
        /*00c6*/ 	.short	0x0030


	//----- nvinfo : EIATTR_PARAM_CBANK
	.align		4
        /*00c8*/ 	.byte	0x04, 0x0a
        /*00ca*/ 	.short	(.L_31 - .L_30)
	.align		4
.L_30:
        /*00cc*/ 	.word	index@(.nv.constant0._Z12mandelKernelffffiPimii)
        /*00d0*/ 	.short	0x0380
        /*00d2*/ 	.short	0x0030


	//----- nvinfo : EIATTR_SW_WAR
	.align		4
.L_31:
        /*00d4*/ 	.byte	0x04, 0x36
        /*00d6*/ 	.short	(.L_33 - .L_32)
.L_32:
        /*00d8*/ 	.word	0x00000008
.L_33:


//--------------------- .nv.callgraph             --------------------------
	.section	.nv.callgraph,"",@"SHT_CUDA_CALLGRAPH"
	.align	4
	.sectionentsize	8
	.align		4
        /*0000*/ 	.word	0x00000000
	.align		4
        /*0004*/ 	.word	0xffffffff
	.align		4
        /*0008*/ 	.word	0x00000000
	.align		4
        /*000c*/ 	.word	0xfffffffe
	.align		4
        /*0010*/ 	.word	0x00000000
	.align		4
        /*0014*/ 	.word	0xfffffffd
	.align		4
        /*0018*/ 	.word	0x00000000
	.align		4
        /*001c*/ 	.word	0xfffffffc


//--------------------- .text._Z12mandelKernelffffiPimii --------------------------
	.section	.text._Z12mandelKernelffffiPimii,"ax",@progbits
	.align	128
        .global         _Z12mandelKernelffffiPimii
        .type           _Z12mandelKernelffffiPimii,@function
        .size           _Z12mandelKernelffffiPimii,(.L_x_12 - _Z12mandelKernelffffiPimii)
        .other          _Z12mandelKernelffffiPimii,@"STO_CUDA_ENTRY STV_DEFAULT"
_Z12mandelKernelffffiPimii:
.text._Z12mandelKernelffffiPimii:
[----:B------:R-:W-:Y:S01]  /*0000*/  LDC R1, c[0x0][0x37c] ;  /* 0x0000df00ff017b82 */ /* 0x000fe20000000800 */
[----:B------:R-:W0:Y:S07]  /*0010*/  S2R R5, SR_TID.X ;  /* 0x0000000000057919 */ /* 0x000e2e0000002100 */
[----:B------:R-:W0:Y:S01]  /*0020*/  S2UR UR6, SR_CTAID.X ;  /* 0x00000000000679c3 */ /* 0x000e220000002500 */
[----:B------:R-:W1:Y:S01]  /*0030*/  LDCU UR7, c[0x0][0x390] ;  /* 0x00007200ff0777ac */ /* 0x000e620008000800 */
[----:B------:R-:W2:Y:S06]  /*0040*/  LDCU.64 UR4, c[0x0][0x358] ;  /* 0x00006b00ff0477ac */ /* 0x000eac0008000a00 */
[----:B------:R-:W0:Y:S08]  /*0050*/  LDC R4, c[0x0][0x360] ;  /* 0x0000d800ff047b82 */ /* 0x000e300000000800 */
[----:B------:R-:W3:Y:S01]  /*0060*/  LDC.64 R2, c[0x0][0x3a8] ;  /* 0x0000ea00ff027b82 */ /* 0x000ee20000000a00 */
[----:B-1----:R-:W-:Y:S01]  /*0070*/  UISETP.GE.AND UP0, UPT, UR7, 0x1, UPT ;  /* 0x000000010700788c */ /* 0x002fe2000bf06270 */
[----:B0-----:R-:W-:-:S02]  /*0080*/  IMAD R4, R4, UR6, R5 ;  /* 0x0000000604047c24 */ /* 0x001fc4000f8e0205 */
[----:B---3--:R-:W-:-:S03]  /*0090*/  IMAD R0, R3, R2, RZ ;  /* 0x0000000203007224 */ /* 0x008fc600078e02ff */
[----:B------:R-:W-:-:S03]  /*00a0*/  SHF.L.U32 R3, R4, 0x1, RZ ;  /* 0x0000000104037819 */ /* 0x000fc600000006ff */
[----:B--2---:R-:W-:Y:S05]  /*00b0*/  BRA.U !UP0, `(.L_x_0) ;  /* 0x0000000908387547 */ /* 0x004fea000b800000 */
[----:B------:R-:W-:Y:S01]  /*00c0*/  ISETP.GE.AND P0, PT, R3, R0, PT ;  /* 0x000000000300720c */ /* 0x000fe20003f06270 */
[----:B------:R-:W-:-:S12]  /*00d0*/  BSSY.RECONVERGENT B0, `(.L_x_1) ;  /* 0x0000049000007945 */ /* 0x000fd80003800200 */
[----:B------:R-:W-:Y:S05]  /*00e0*/  @P0 BRA `(.L_x_2) ;  /* 0x00000004001c0947 */ /* 0x000fea0003800000 */
[----:B------:R-:W-:Y:S01]  /*00f0*/  IABS R8, R2 ;  /* 0x0000000200087213 */ /* 0x000fe20000000000 */
[----:B------:R-:W0:Y:S01]  /*0100*/  LDC.64 R10, c[0x0][0x380] ;  /* 0x0000e000ff0a7b82 */ /* 0x000e220000000a00 */
[----:B------:R-:W-:Y:S01]  /*0110*/  IABS R9, R3 ;  /* 0x0000000300097213 */ /* 0x000fe20000000000 */
[----:B------:R-:W-:Y:S01]  /*0120*/  BSSY.RECONVERGENT B1, `(.L_x_3) ;  /* 0x000003a000017945 */ /* 0x000fe20003800200 */
[----:B------:R-:W1:Y:S08]  /*0130*/  I2F.RP R6, R8 ;  /* 0x0000000800067306 */ /* 0x000e700000209400 */
[----:B-1----:R-:W1:Y:S02]  /*0140*/  MUFU.RCP R6, R6 ;  /* 0x0000000600067308 */ /* 0x002e640000001000 */
[----:B-1----:R-:W-:-:S06]  /*0150*/  VIADD R4, R6, 0xffffffe ;  /* 0x0ffffffe06047836 */ /* 0x002fcc0000000000 */
[----:B------:R1:W2:Y:S02]  /*0160*/  F2I.FTZ.U32.TRUNC.NTZ R5, R4 ;  /* 0x0000000400057305 */ /* 0x0002a4000021f000 */
[----:B-1----:R-:W-:Y:S01]  /*0170*/  IMAD.MOV.U32 R4, RZ, RZ, RZ ;  /* 0x000000ffff047224 */ /* 0x002fe200078e00ff */
[----:B--2---:R-:W-:-:S05]  /*0180*/  IADD3 R7, PT, PT, RZ, -R5, RZ ;  /* 0x80000005ff077210 */ /* 0x004fca0007ffe0ff */
[----:B------:R-:W-:-:S04]  /*0190*/  IMAD R7, R7, R8, RZ ;  /* 0x0000000807077224 */ /* 0x000fc800078e02ff */
[----:B------:R-:W-:Y:S01]  /*01a0*/  IMAD.HI.U32 R5, R5, R7, R4 ;  /* 0x0000000705057227 */ /* 0x000fe200078e0004 */
[----:B------:R-:W-:-:S05]  /*01b0*/  MOV R7, R9 ;  /* 0x0000000900077202 */ /* 0x000fca0000000f00 */
[----:B------:R-:W-:-:S04]  /*01c0*/  IMAD.HI.U32 R4, R5, R7, RZ ;  /* 0x0000000705047227 */ /* 0x000fc800078e00ff */
[----:B------:R-:W-:-:S04]  /*01d0*/  IMAD.MOV R5, RZ, RZ, -R4 ;  /* 0x000000ffff057224 */ /* 0x000fc800078e0a04 */
[----:B------:R-:W-:-:S05]  /*01e0*/  IMAD R5, R8, R5, R7 ;  /* 0x0000000508057224 */ /* 0x000fca00078e0207 */
[----:B------:R-:W-:-:S13]  /*01f0*/  ISETP.GT.U32.AND P1, PT, R8, R5, PT ;  /* 0x000000050800720c */ /* 0x000fda0003f24070 */
[-C--:B------:R-:W-:Y:S01]  /*0200*/  @!P1 IADD3 R5, PT, PT, R5, -R8.reuse, RZ ;  /* 0x8000000805059210 */ /* 0x080fe20007ffe0ff */
[----:B------:R-:W-:Y:S01]  /*0210*/  @!P1 VIADD R4, R4, 0x1 ;  /* 0x0000000104049836 */ /* 0x000fe20000000000 */
[----:B------:R-:W-:Y:S02]  /*0220*/  ISETP.NE.AND P1, PT, R2, RZ, PT ;  /* 0x000000ff0200720c */ /* 0x000fe40003f25270 */
[----:B------:R-:W-:Y:S02]  /*0230*/  ISETP.GE.U32.AND P0, PT, R5, R8, PT ;  /* 0x000000080500720c */ /* 0x000fe40003f06070 */
[----:B------:R-:W-:Y:S01]  /*0240*/  LOP3.LUT R5, R3, R2, RZ, 0x3c, !PT ;  /* 0x0000000203057212 */ /* 0x000fe200078e3cff */
[----:B------:R-:W0:Y:S03]  /*0250*/  LDC.64 R8, c[0x0][0x388] ;  /* 0x0000e200ff087b82 */ /* 0x000e260000000a00 */
[----:B------:R-:W-:-:S07]  /*0260*/  ISETP.GE.AND P2, PT, R5, RZ, PT ;  /* 0x000000ff0500720c */ /* 0x000fce0003f46270 */
[----:B------:R-:W-:-:S06]  /*0270*/  @P0 IADD3 R4, PT, PT, R4, 0x1, RZ ;  /* 0x0000000104040810 */ /* 0x000fcc0007ffe0ff */
[----:B------:R-:W-:Y:S01]  /*0280*/  @!P2 IMAD.MOV R4, RZ, RZ, -R4 ;  /* 0x000000ffff04a224 */ /* 0x000fe200078e0a04 */
[----:B------:R-:W-:-:S04]  /*0290*/  @!P1 LOP3.LUT R4, RZ, R2, RZ, 0x33, !PT ;  /* 0x00000002ff049212 */ /* 0x000fc800078e33ff */
[----:B------:R-:W-:Y:S02]  /*02a0*/  IADD3 R5, PT, PT, -R4, RZ, RZ ;  /* 0x000000ff04057210 */ /* 0x000fe40007ffe1ff */
[----:B------:R-:W-:-:S03]  /*02b0*/  I2FP.F32.S32 R6, R4 ;  /* 0x0000000400067245 */ /* 0x000fc60000201400 */
[----:B------:R-:W-:Y:S02]  /*02c0*/  IMAD R2, R2, R5, R3 ;  /* 0x0000000502027224 */ /* 0x000fe400078e0203 */
[----:B0-----:R-:W-:Y:S01]  /*02d0*/  FFMA R14, R6, R9, R11 ;  /* 0x00000009060e7223 */ /* 0x001fe2000000000b */
[----:B------:R-:W-:Y:S02]  /*02e0*/  IMAD.MOV.U32 R9, RZ, RZ, RZ ;  /* 0x000000ffff097224 */ /* 0x000fe400078e00ff */
[----:B------:R-:W-:Y:S01]  /*02f0*/  I2FP.F32.S32 R5, R2 ;  /* 0x0000000200057245 */ /* 0x000fe20000201400 */
[----:B------:R-:W-:-:S04]  /*0300*/  FMUL R6, R14, R14 ;  /* 0x0000000e0e067220 */ /* 0x000fc80000400000 */
[----:B------:R-:W-:-:S04]  /*0310*/  FFMA R12, R5, R8, R10 ;  /* 0x00000008050c7223 */ /* 0x000fc8000000000a */
[----:B------:R-:W-:-:S04]  /*0320*/  FMUL R5, R12, R12 ;  /* 0x0000000c0c057220 */ /* 0x000fc80000400000 */
[----:B------:R-:W-:-:S05]  /*0330*/  FADD R7, R5, R6 ;  /* 0x0000000605077221 */ /* 0x000fca0000000000 */
[----:B------:R-:W-:-:S13]  /*0340*/  FSETP.GT.AND P0, PT, R7, 4, PT ;  /* 0x408000000700780b */ /* 0x000fda0003f04000 */
[----:B------:R-:W-:Y:S05]  /*0350*/  @P0 BRA `(.L_x_4) ;  /* 0x0000000000580947 */ /* 0x000fea0003800000 */
[----:B------:R-:W0:Y:S01]  /*0360*/  LDC R13, c[0x0][0x390] ;  /* 0x0000e400ff0d7b82 */ /* 0x000e220000000800 */
[----:B------:R-:W-:Y:S01]  /*0370*/  MOV R8, R5 ;  /* 0x0000000500087202 */ /* 0x000fe20000000f00 */
[----:B------:R-:W-:Y:S02]  /*0380*/  HFMA2 R5, -RZ, RZ, 0, 0 ;  /* 0x00000000ff057431 */ /* 0x000fe400000001ff */
[----:B------:R-:W-:Y:S01]  /*0390*/  IMAD.MOV.U32 R9, RZ, RZ, R6 ;  /* 0x000000ffff097224 */ /* 0x000fe200078e0006 */
[----:B------:R-:W-:Y:S01]  /*03a0*/  MOV R7, R12 ;  /* 0x0000000c00077202 */ /* 0x000fe20000000f00 */
[----:B------:R-:W-:Y:S02]  /*03b0*/  IMAD.MOV.U32 R6, RZ, RZ, R14 ;  /* 0x000000ffff067224 */ /* 0x000fe400078e000e */
[----:B------:R-:W1:Y:S05]  /*03c0*/  LDC R11, c[0x0][0x390] ;  /* 0x0000e400ff0b7b82 */ /* 0x000e6a0000000800 */
.L_x_5:
[----:B------:R-:W-:Y:S02]  /*03d0*/  VIADD R10, R5, 0x1 ;  /* 0x00000001050a7836 */ /* 0x000fe40000000000 */
[----:B------:R-:W-:Y:S01]  /*03e0*/  FADD R5, R7, R7 ;  /* 0x0000000707057221 */ /* 0x000fe20000000000 */
[----:B------:R-:W-:Y:S01]  /*03f0*/  FADD R7, -R9, R8 ;  /* 0x0000000809077221 */ /* 0x000fe20000000100 */
[----:B-1----:R-:W-:Y:S02]  /*0400*/  MOV R9, R11 ;  /* 0x0000000b00097202 */ /* 0x002fe40000000f00 */
[----:B0-----:R-:W-:Y:S01]  /*0410*/  ISETP.NE.AND P0, PT, R10, R13, PT ;  /* 0x0000000d0a00720c */ /* 0x001fe20003f05270 */
[----:B------:R-:W-:-:S12]  /*0420*/  FFMA R6, R5, R6, R14 ;  /* 0x0000000605067223 */ /* 0x000fd8000000000e */
[----:B------:R-:W-:Y:S05]  /*0430*/  @!P0 BRA `(.L_x_4) ;  /* 0x0000000000208947 */ /* 0x000fea0003800000 */
[----:B------:R-:W-:Y:S01]  /*0440*/  FADD R7, R12, R7 ;  /* 0x000000070c077221 */ /* 0x000fe20000000000 */
[----:B------:R-:W-:-:S03]  /*0450*/  FMUL R9, R6, R6 ;  /* 0x0000000606097220 */ /* 0x000fc60000400000 */
[----:B------:R-:W-:-:S04]  /*0460*/  FMUL R8, R7, R7 ;  /* 0x0000000707087220 */ /* 0x000fc80000400000 */
[----:B------:R-:W-:-:S05]  /*0470*/  FADD R5, R8, R9 ;  /* 0x0000000908057221 */ /* 0x000fca0000000000 */
[----:B------:R-:W-:Y:S01]  /*0480*/  FSETP.GT.AND P0, PT, R5, 4, PT ;  /* 0x408000000500780b */ /* 0x000fe20003f04000 */
[----:B------:R-:W-:-:S12]  /*0490*/  IMAD.MOV.U32 R5, RZ, RZ, R10 ;  /* 0x000000ffff057224 */ /* 0x000fd800078e000a */
[----:B------:R-:W-:Y:S05]  /*04a0*/  @!P0 BRA `(.L_x_5) ;  /* 0xfffffffc00c88947 */ /* 0x000fea000383ffff */
[----:B------:R-:W-:-:S07]  /*04b0*/  MOV R9, R5 ;  /* 0x0000000500097202 */ /* 0x000fce0000000f00 */
.L_x_4:
[----:B------:R-:W-:Y:S05]  /*04c0*/  BSYNC.RECONVERGENT B1 ;  /* 0x0000000000017941 */ /* 0x000fea0003800200 */
.L_x_3:
[----:B------:R-:W0:Y:S01]  /*04d0*/  LDC.64 R6, c[0x0][0x398] ;  /* 0x0000e600ff067b82 */ /* 0x000e220000000a00 */
[----:B------:R-:W1:Y:S01]  /*04e0*/  LDCU.64 UR6, c[0x0][0x3a0] ;  /* 0x00007400ff0677ac */ /* 0x000e620008000a00 */
[----:B------:R-:W-:-:S05]  /*04f0*/  SHF.R.S32.HI R5, RZ, 0x1f, R4 ;  /* 0x0000001fff057819 */ /* 0x000fca0000011404 */
[----:B-1----:R-:W-:-:S04]  /*0500*/  IMAD R5, R5, UR6, RZ ;  /* 0x0000000605057c24 */ /* 0x002fc8000f8e02ff */
[C---:B------:R-:W-:Y:S02]  /*0510*/  IMAD R5, R4.reuse, UR7, R5 ;  /* 0x0000000704057c24 */ /* 0x040fe4000f8e0205 */
[----:B0-----:R-:W-:-:S04]  /*0520*/  IMAD.WIDE.U32 R6, R4, UR6, R6 ;  /* 0x0000000604067c25 */ /* 0x001fc8000f8e0006 */
[----:B------:R-:W-:Y:S02]  /*0530*/  IMAD.IADD R7, R7, 0x1, R5 ;  /* 0x0000000107077824 */ /* 0x000fe400078e0205 */
[----:B------:R-:W-:-:S05]  /*0540*/  IMAD.WIDE R4, R2, 0x4, R6 ;  /* 0x0000000402047825 */ /* 0x000fca00078e0206 */
[----:B------:R0:W-:Y:S02]  /*0550*/  STG.E desc[UR4][R4.64], R9 ;  /* 0x0000000904007986 */ /* 0x0001e4000c101904 */
.L_x_2:
[----:B------:R-:W-:Y:S05]  /*0560*/  BSYNC.RECONVERGENT B0 ;  /* 0x0000000000007941 */ /* 0x000fea0003800200 */
.L_x_1:
[----:B0-----:R-:W-:-:S04]  /*0570*/  IADD3 R5, PT, PT, R3, 0x1, RZ ;  /* 0x0000000103057810 */ /* 0x001fc80007ffe0ff */
[----:B------:R-:W-:-:S13]  /*0580*/  ISETP.GE.AND P0, PT, R5, R0, PT ;  /* 0x000000000500720c */ /* 0x000fda0003f06270 */
[----:B------:R-:W-:Y:S05]  /*0590*/  @P0 EXIT ;  /* 0x000000000000094d */ /* 0x000fea0003800000 */
[----:B------:R-:W0:Y:S01]  /*05a0*/  LDC R4, c[0x0][0x3a8] ;  /* 0x0000ea00ff047b82 */ /* 0x000e220000000800 */
[----:B------:R-:W-:Y:S01]  /*05b0*/  IMAD.MOV.U32 R2, RZ, RZ, RZ ;  /* 0x000000ffff027224 */ /* 0x000fe200078e00ff */
[----:B------:R-:W-:Y:S01]  /*05c0*/  BSSY.RECONVERGENT B0, `(.L_x_6) ;  /* 0x0000033000007945 */ /* 0x000fe20003800200 */
[----:B------:R-:W1:Y:S01]  /*05d0*/  LDCU UR7, c[0x0][0x390] ;  /* 0x00007200ff0777ac */ /* 0x000e620008000800 */
[----:B------:R-:W2:Y:S04]  /*05e0*/  LDCU UR6, c[0x0][0x390] ;  /* 0x00007200ff0677ac */ /* 0x000ea80008000800 */
[----:B------:R-:W3:Y:S08]  /*05f0*/  LDC.64 R12, c[0x0][0x380] ;  /* 0x0000e000ff0c7b82 */ /* 0x000ef00000000a00 */
[----:B------:R-:W3:Y:S01]  /*0600*/  LDC.64 R10, c[0x0][0x388] ;  /* 0x0000e200ff0a7b82 */ /* 0x000ee20000000a00 */
[----:B0-----:R-:W-:-:S04]  /*0610*/  IABS R7, R4 ;  /* 0x0000000400077213 */ /* 0x001fc80000000000 */
[----:B------:R-:W0:Y:S08]  /*0620*/  I2F.RP R6, R7 ;  /* 0x0000000700067306 */ /* 0x000e300000209400 */
[----:B0-----:R-:W0:Y:S02]  /*0630*/  MUFU.RCP R6, R6 ;  /* 0x0000000600067308 */ /* 0x001e240000001000 */
[----:B0-----:R-:W-:-:S06]  /*0640*/  VIADD R8, R6, 0xffffffe ;  /* 0x0ffffffe06087836 */ /* 0x001fcc0000000000 */
[----:B------:R-:W0:Y:S02]  /*0650*/  F2I.FTZ.U32.TRUNC.NTZ R3, R8 ;  /* 0x0000000800037305 */ /* 0x000e24000021f000 */
[----:B0-----:R-:W-:-:S05]  /*0660*/  IADD3 R0, PT, PT, RZ, -R3, RZ ;  /* 0x80000003ff007210 */ /* 0x001fca0007ffe0ff */
[----:B------:R-:W-:Y:S01]  /*0670*/  IMAD R9, R0, R7, RZ ;  /* 0x0000000700097224 */ /* 0x000fe200078e02ff */
[----:B------:R-:W-:-:S03]  /*0680*/  IABS R0, R5 ;  /* 0x0000000500007213 */ /* 0x000fc60000000000 */
        /* <DEDUP_REMOVED lines=10> */
[----:B------:R-:W-:-:S04]  /*0730*/  LOP3.LUT R2, R5, R4, RZ, 0x3c, !PT ;  /* 0x0000000405027212 */ /* 0x000fc800078e3cff */
[----:B------:R-:W-:-:S07]  /*0740*/  ISETP.GE.AND P2, PT, R2, RZ, PT ;  /* 0x000000ff0200720c */ /* 0x000fce0003f46270 */
[----:B------:R-:W-:-:S05]  /*0750*/  @P0 IADD3 R0, PT, PT, R0, 0x1, RZ ;  /* 0x0000000100000810 */ /* 0x000fca0007ffe0ff */
[----:B------:R-:W-:-:S05]  /*0760*/  IMAD.MOV.U32 R7, RZ, RZ, R0 ;  /* 0x000000ffff077224 */ /* 0x000fca00078e0000 */
[----:B------:R-:W-:Y:S02]  /*0770*/  @!P2 IADD3 R7, PT, PT, -R7, RZ, RZ ;  /* 0x000000ff0707a210 */ /* 0x000fe40007ffe1ff */
[----:B------:R-:W-:-:S05]  /*0780*/  @!P1 LOP3.LUT R7, RZ, R4, RZ, 0x33, !PT ;  /* 0x00000004ff079212 */ /* 0x000fca00078e33ff */
[----:B------:R-:W-:-:S04]  /*0790*/  IMAD.MOV R0, RZ, RZ, -R7 ;  /* 0x000000ffff007224 */ /* 0x000fc800078e0a07 */
[----:B------:R-:W-:Y:S01]  /*07a0*/  IMAD R9, R4, R0, R5 ;  /* 0x0000000004097224 */ /* 0x000fe200078e0205 */
[----:B------:R-:W-:-:S04]  /*07b0*/  I2FP.F32.S32 R0, R7 ;  /* 0x0000000700007245 */ /* 0x000fc80000201400 */
[----:B------:R-:W-:Y:S01]  /*07c0*/  I2FP.F32.S32 R3, R9 ;  /* 0x0000000900037245 */ /* 0x000fe20000201400 */
[----:B---3--:R-:W-:Y:S01]  /*07d0*/  FFMA R6, R0, R11, R13 ;  /* 0x0000000b00067223 */ /* 0x008fe2000000000d */
[----:B------:R-:W-:-:S03]  /*07e0*/  HFMA2 R0, -RZ, RZ, 0, 0 ;  /* 0x00000000ff007431 */ /* 0x000fc600000001ff */
[----:B------:R-:W-:Y:S01]  /*07f0*/  FFMA R4, R3, R10, R12 ;  /* 0x0000000a03047223 */ /* 0x000fe2000000000c */
[----:B------:R-:W-:-:S04]  /*0800*/  IMAD.MOV.U32 R2, RZ, RZ, R6 ;  /* 0x000000ffff027224 */ /* 0x000fc800078e0006 */
[----:B-12---:R-:W-:-:S07]  /*0810*/  MOV R3, R4 ;  /* 0x0000000400037202 */ /* 0x006fce0000000f00 */
.L_x_8:
[----:B------:R-:W-:Y:S01]  /*0820*/  FMUL R8, R3, R3 ;  /* 0x0000000303087220 */ /* 0x000fe20000400000 */
[----:B------:R-:W-:-:S04]  /*0830*/  FMUL R11, R2, R2 ;  /* 0x00000002020b7220 */ /* 0x000fc80000400000 */
[----:B------:R-:W-:-:S05]  /*0840*/  FADD R5, R8, R11 ;  /* 0x0000000b08057221 */ /* 0x000fca0000000000 */
[----:B------:R-:W-:-:S13]  /*0850*/  FSETP.GT.AND P0, PT, R5, 4, PT ;  /* 0x408000000500780b */ /* 0x000fda0003f04000 */
[----:B------:R-:W-:Y:S05]  /*0860*/  @P0 BRA `(.L_x_7) ;  /* 0x0000000000200947 */ /* 0x000fea0003800000 */
[----:B------:R-:W-:Y:S01]  /*0870*/  IADD3 R0, PT, PT, R0, 0x1, RZ ;  /* 0x0000000100007810 */ /* 0x000fe20007ffe0ff */
[----:B------:R-:W-:Y:S01]  /*0880*/  FADD R5, R3, R3 ;  /* 0x0000000303057221 */ /* 0x000fe20000000000 */
[----:B------:R-:W-:Y:S02]  /*0890*/  FADD R3, R8, -R11 ;  /* 0x8000000b08037221 */ /* 0x000fe40000000000 */
[----:B------:R-:W-:Y:S01]  /*08a0*/  ISETP.NE.AND P0, PT, R0, UR6, PT ;  /* 0x0000000600007c0c */ /* 0x000fe2000bf05270 */
[----:B------:R-:W-:Y:S01]  /*08b0*/  FFMA R2, R5, R2, R6 ;  /* 0x0000000205027223 */ /* 0x000fe20000000006 */
[----:B------:R-:W-:-:S11]  /*08c0*/  FADD R3, R4, R3 ;  /* 0x0000000304037221 */ /* 0x000fd60000000000 */
[----:B------:R-:W-:Y:S05]  /*08d0*/  @P0 BRA `(.L_x_8) ;  /* 0xfffffffc00d00947 */ /* 0x000fea000383ffff */
[----:B------:R-:W-:-:S07]  /*08e0*/  IMAD.U32 R0, RZ, RZ, UR7 ;  /* 0x00000007ff007e24 */ /* 0x000fce000f8e00ff */
.L_x_7:
[----:B------:R-:W-:Y:S05]  /*08f0*/  BSYNC.RECONVERGENT B0 ;  /* 0x0000000000007941 */ /* 0x000fea0003800200 */
.L_x_6:
[----:B------:R-:W0:Y:S01]  /*0900*/  LDC.64 R2, c[0x0][0x398] ;  /* 0x0000e600ff027b82 */ /* 0x000e220000000a00 */
[----:B------:R-:W1:Y:S01]  /*0910*/  LDCU.64 UR8, c[0x0][0x3a0] ;  /* 0x00007400ff0877ac */ /* 0x000e620008000a00 */
[----:B------:R-:W-:-:S05]  /*0920*/  SHF.R.S32.HI R4, RZ, 0x1f, R7 ;  /* 0x0000001fff047819 */ /* 0x000fca0000011407 */
[----:B-1----:R-:W-:-:S04]  /*0930*/  IMAD R4, R4, UR8, RZ ;  /* 0x0000000804047c24 */ /* 0x002fc8000f8e02ff */
[C---:B------:R-:W-:Y:S02]  /*0940*/  IMAD R5, R7.reuse, UR9, R4 ;  /* 0x0000000907057c24 */ /* 0x040fe4000f8e0204 */
[----:B0-----:R-:W-:-:S05]  /*0950*/  IMAD.WIDE.U32 R2, R7, UR8, R2 ;  /* 0x0000000807027c25 */ /* 0x001fca000f8e0002 */
[----:B------:R-:W-:-:S03]  /*0960*/  IADD3 R3, PT, PT, R3, R5, RZ ;  /* 0x0000000503037210 */ /* 0x000fc60007ffe0ff */
[----:B------:R-:W-:-:S05]  /*0970*/  IMAD.WIDE R2, R9, 0x4, R2 ;  /* 0x0000000409027825 */ /* 0x000fca00078e0202 */
[----:B------:R-:W-:Y:S01]  /*0980*/  STG.E desc[UR4][R2.64], R0 ;  /* 0x0000000002007986 */ /* 0x000fe2000c101904 */
[----:B------:R-:W-:Y:S05]  /*0990*/  EXIT ;  /* 0x000000000000794d */ /* 0x000fea0003800000 */
.L_x_0:
[C---:B------:R-:W-:Y:S01]  /*09a0*/  ISETP.GE.AND P1, PT, R3.reuse, R0, PT ;  /* 0x000000000300720c */ /* 0x040fe20003f26270 */
[----:B------:R-:W-:Y:S01]  /*09b0*/  BSSY.RECONVERGENT B0, `(.L_x_9) ;  /* 0x0000027000007945 */ /* 0x000fe20003800200 */
[----:B------:R-:W-:-:S04]  /*09c0*/  IADD3 R5, PT, PT, R3, 0x1, RZ ;  /* 0x0000000103057810 */ /* 0x000fc80007ffe0ff */
[----:B------:R-:W-:-:S07]  /*09d0*/  ISETP.GE.AND P0, PT, R5, R0, PT ;  /* 0x000000000500720c */ /* 0x000fce0003f06270 */
[----:B------:R-:W-:Y:S06]  /*09e0*/  @P1 BRA `(.L_x_10) ;  /* 0x00000000008c1947 */ /* 0x000fec0003800000 */
[----:B------:R-:W-:Y:S01]  /*09f0*/  IABS R0, R2 ;  /* 0x0000000200007213 */ /* 0x000fe20000000000 */
[----:B------:R-:W0:Y:S01]  /*0a00*/  LDCU.64 UR6, c[0x0][0x3a0] ;  /* 0x00007400ff0677ac */ /* 0x000e220008000a00 */
[----:B------:R-:W-:Y:S02]  /*0a10*/  IABS R8, R3 ;  /* 0x0000000300087213 */ /* 0x000fe40000000000 */
[----:B------:R-:W1:Y:S08]  /*0a20*/  I2F.RP R4, R0 ;  /* 0x0000000000047306 */ /* 0x000e700000209400 */
[----:B-1----:R-:W1:Y:S02]  /*0a30*/  MUFU.RCP R4, R4 ;  /* 0x0000000400047308 */ /* 0x002e640000001000 */
[----:B-1----:R-:W-:-:S06]  /*0a40*/  VIADD R6, R4, 0xffffffe ;  /* 0x0ffffffe04067836 */ /* 0x002fcc0000000000 */
[----:B------:R1:W2:Y:S02]  /*0a50*/  F2I.FTZ.U32.TRUNC.NTZ R7, R6 ;  /* 0x0000000600077305 */ /* 0x0002a4000021f000 */
[----:B-1----:R-:W-:Y:S01]  /*0a60*/  HFMA2 R6, -RZ, RZ, 0, 0 ;  /* 0x00000000ff067431 */ /* 0x002fe200000001ff */
[----:B--2---:R-:W-:-:S05]  /*0a70*/  IADD3 R9, PT, PT, RZ, -R7, RZ ;  /* 0x80000007ff097210 */ /* 0x004fca0007ffe0ff */
[----:B------:R-:W-:-:S04]  /*0a80*/  IMAD R9, R9, R0, RZ ;  /* 0x0000000009097224 */ /* 0x000fc800078e02ff */
[----:B------:R-:W-:-:S04]  /*0a90*/  IMAD.HI.U32 R9, R7, R9, R6 ;  /* 0x0000000907097227 */ /* 0x000fc800078e0006 */
[----:B------:R-:W-:-:S04]  /*0aa0*/  IMAD.MOV.U32 R7, RZ, RZ, R8 ;  /* 0x000000ffff077224 */ /* 0x000fc800078e0008 */
[----:B------:R-:W-:-:S05]  /*0ab0*/  IMAD.HI.U32 R9, R9, R7, RZ ;  /* 0x0000000709097227 */ /* 0x000fca00078e00ff */
[----:B------:R-:W-:-:S05]  /*0ac0*/  IADD3 R4, PT, PT, -R9, RZ, RZ ;  /* 0x000000ff09047210 */ /* 0x000fca0007ffe1ff */
        /* <DEDUP_REMOVED lines=10> */
[----:B------:R-:W-:Y:S02]  /*0b70*/  @!P1 IADD3 R9, PT, PT, -R9, RZ, RZ ;  /* 0x000000ff09099210 */ /* 0x000fe40007ffe1ff */
[----:B------:R-:W-:-:S04]  /*0b80*/  @!P3 LOP3.LUT R9, RZ, R2, RZ, 0x33, !PT ;  /* 0x00000002ff09b212 */ /* 0x000fc800078e33ff */
[----:B------:R-:W-:Y:S01]  /*0b90*/  SHF.R.S32.HI R0, RZ, 0x1f, R9 ;  /* 0x0000001fff007819 */ /* 0x000fe20000011409 */
[----:B0-----:R-:W-:-:S04]  /*0ba0*/  IMAD.WIDE.U32 R6, R9, UR6, R6 ;  /* 0x0000000609067c25 */ /* 0x001fc8000f8e0006 */
[----:B------:R-:W-:-:S04]  /*0bb0*/  IMAD R0, R0, UR6, RZ ;  /* 0x0000000600007c24 */ /* 0x000fc8000f8e02ff */
[----:B------:R-:W-:Y:S02]  /*0bc0*/  IMAD R11, R9, UR7, R0 ;  /* 0x00000007090b7c24 */ /* 0x000fe4000f8e0200 */
[----:B------:R-:W-:-:S03]  /*0bd0*/  IMAD.MOV R9, RZ, RZ, -R9 ;  /* 0x000000ffff097224 */ /* 0x000fc600078e0a09 */
[----:B------:R-:W-:Y:S01]  /*0be0*/  IADD3 R7, PT, PT, R7, R11, RZ ;  /* 0x0000000b07077210 */ /* 0x000fe20007ffe0ff */
[----:B------:R-:W-:-:S04]  /*0bf0*/  IMAD R3, R2, R9, R3 ;  /* 0x0000000902037224 */ /* 0x000fc800078e0203 */
[----:B------:R-:W-:-:S05]  /*0c00*/  IMAD.WIDE R6, R3, 0x4, R6 ;  /* 0x0000000403067825 */ /* 0x000fca00078e0206 */
[----:B------:R0:W-:Y:S02]  /*0c10*/  STG.E desc[UR4][R6.64], RZ ;  /* 0x000000ff06007986 */ /* 0x0001e4000c101904 */
.L_x_10:
[----:B------:R-:W-:Y:S05]  /*0c20*/  BSYNC.RECONVERGENT B0 ;  /* 0x0000000000007941 */ /* 0x000fea0003800200 */
.L_x_9:
[----:B------:R-:W-:Y:S05]  /*0c30*/  @P0 EXIT ;  /* 0x000000000000094d */ /* 0x000fea0003800000 */
[----:B------:R-:W-:Y:S01]  /*0c40*/  IABS R0, R2 ;  /* 0x0000000200007213 */ /* 0x000fe20000000000 */
[----:B------:R-:W1:Y:S01]  /*0c50*/  LDCU.64 UR6, c[0x0][0x3a0] ;  /* 0x00007400ff0677ac */ /* 0x000e620008000a00 */
[----:B------:R-:W-:Y:S02]  /*0c60*/  IABS R4, R5 ;  /* 0x0000000500047213 */ /* 0x000fe40000000000 */
[----:B------:R-:W2:Y:S08]  /*0c70*/  I2F.RP R3, R0 ;  /* 0x0000000000037306 */ /* 0x000eb00000209400 */
[----:B--2---:R-:W0:Y:S02]  /*0c80*/  MUFU.RCP R3, R3 ;  /* 0x0000000300037308 */ /* 0x004e240000001000 */
[----:B0-----:R-:W-:-:S06]  /*0c90*/  IADD3 R6, PT, PT, R3, 0xffffffe, RZ ;  /* 0x0ffffffe03067810 */ /* 0x001fcc0007ffe0ff */
[----:B------:R0:W2:Y:S02]  /*0ca0*/  F2I.FTZ.U32.TRUNC.NTZ R7, R6 ;  /* 0x0000000600077305 */ /* 0x0000a4000021f000 */
[----:B0-----:R-:W-:Y:S01]  /*0cb0*/  MOV R6, RZ ;  /* 0x000000ff00067202 */ /* 0x001fe20000000f00 */
[----:B--2---:R-:W-:-:S04]  /*0cc0*/  IMAD.MOV R9, RZ, RZ, -R7 ;  /* 0x000000ffff097224 */ /* 0x004fc800078e0a07 */
[----:B------:R-:W-:-:S04]  /*0cd0*/  IMAD R9, R9, R0, RZ ;  /* 0x0000000009097224 */ /* 0x000fc800078e02ff */
[----:B------:R-:W-:-:S06]  /*0ce0*/  IMAD.HI.U32 R9, R7, R9, R6 ;  /* 0x0000000907097227 */ /* 0x000fcc00078e0006 */
[----:B------:R-:W-:-:S05]  /*0cf0*/  IMAD.HI.U32 R3, R9, R4, RZ ;  /* 0x0000000409037227 */ /* 0x000fca00078e00ff */
[----:B------:R-:W-:-:S05]  /*0d00*/  IADD3 R7, PT, PT, -R3, RZ, RZ ;  /* 0x000000ff03077210 */ /* 0x000fca0007ffe1ff */
[----:B------:R-:W-:-:S05]  /*0d10*/  IMAD R7, R0, R7, R4 ;  /* 0x0000000700077224 */ /* 0x000fca00078e0204 */
[----:B------:R-:W-:-:S13]  /*0d20*/  ISETP.GT.U32.AND P0, PT, R0, R7, PT ;  /* 0x000000070000720c */ /* 0x000fda0003f04070 */
[----:B------:R-:W-:Y:S01]  /*0d30*/  @!P0 IMAD.IADD R7, R7, 0x1, -R0 ;  /* 0x0000000107078824 */ /* 0x000fe200078e0a00 */
[----:B------:R-:W-:Y:S02]  /*0d40*/  @!P0 IADD3 R3, PT, PT, R3, 0x1, RZ ;  /* 0x0000000103038810 */ /* 0x000fe40007ffe0ff */
[----:B------:R-:W-:Y:S02]  /*0d50*/  ISETP.NE.AND P0, PT, R2, RZ, PT ;  /* 0x000000ff0200720c */ /* 0x000fe40003f05270 */
[----:B------:R-:W-:Y:S02]  /*0d60*/  ISETP.GE.U32.AND P1, PT, R7, R0, PT ;  /* 0x000000000700720c */ /* 0x000fe40003f26070 */
[----:B------:R-:W-:Y:S01]  /*0d70*/  LOP3.LUT R0, R5, R2, RZ, 0x3c, !PT ;  /* 0x0000000205007212 */ /* 0x000fe200078e3cff */
[----:B------:R-:W1:Y:S03]  /*0d80*/  LDC.64 R6, c[0x0][0x398] ;  /* 0x0000e600ff067b82 */ /* 0x000e660000000a00 */
[----:B------:R-:W-:-:S07]  /*0d90*/  ISETP.GE.AND P2, PT, R0, RZ, PT ;  /* 0x000000ff0000720c */ /* 0x000fce0003f46270 */
[----:B------:R-:W-:-:S06]  /*0da0*/  @P1 IADD3 R3, PT, PT, R3, 0x1, RZ ;  /* 0x0000000103031810 */ /* 0x000fcc0007ffe0ff */
[----:B------:R-:W-:Y:S01]  /*0db0*/  @!P2 IMAD.MOV R3, RZ, RZ, -R3 ;  /* 0x000000ffff03a224 */ /* 0x000fe200078e0a03 */
[----:B------:R-:W-:-:S04]  /*0dc0*/  @!P0 LOP3.LUT R3, RZ, R2, RZ, 0x33, !PT ;  /* 0x00000002ff038212 */ /* 0x000fc800078e33ff */
[----:B------:R-:W-:Y:S01]  /*0dd0*/  SHF.R.S32.HI R0, RZ, 0x1f, R3 ;  /* 0x0000001fff007819 */ /* 0x000fe20000011403 */
[----:B-1----:R-:W-:-:S04]  /*0de0*/  IMAD.WIDE.U32 R6, R3, UR6, R6 ;  /* 0x0000000603067c25 */ /* 0x002fc8000f8e0006 */
[----:B------:R-:W-:-:S04]  /*0df0*/  IMAD R0, R0, UR6, RZ ;  /* 0x0000000600007c24 */ /* 0x000fc8000f8e02ff */
[C---:B------:R-:W-:Y:S01]  /*0e00*/  IMAD R9, R3.reuse, UR7, R0 ;  /* 0x0000000703097c24 */ /* 0x040fe2000f8e0200 */
[----:B------:R-:W-:-:S04]  /*0e10*/  IADD3 R3, PT, PT, -R3, RZ, RZ ;  /* 0x000000ff03037210 */ /* 0x000fc80007ffe1ff */
[----:B------:R-:W-:Y:S01]  /*0e20*/  IADD3 R7, PT, PT, R7, R9, RZ ;  /* 0x0000000907077210 */ /* 0x000fe20007ffe0ff */
[----:B------:R-:W-:-:S04]  /*0e30*/  IMAD R3, R2, R3, R5 ;  /* 0x0000000302037224 */ /* 0x000fc800078e0205 */
[----:B------:R-:W-:-:S05]  /*0e40*/  IMAD.WIDE R2, R3, 0x4, R6 ;  /* 0x0000000403027825 */ /* 0x000fca00078e0206 */
[----:B------:R-:W-:Y:S01]  /*0e50*/  STG.E desc[UR4][R2.64], RZ ;  /* 0x000000ff02007986 */ /* 0x000fe2000c101904 */
[----:B------:R-:W-:Y:S05]  /*0e60*/  EXIT ;  /* 0x000000000000794d */ /* 0x000fea0003800000 */
.L_x_11:
[----:B------:R-:W-:-:S00]  /*0e70*/  BRA `(.L_x_11) ;  /* 0xfffffffc00fc7947 */ /* 0x000fc0000383ffff */
[----:B------:R-:W-:-:S00]  /*0e80*/  NOP ;  /* 0x0000000000007918 */ /* 0x000fc00000000000 */
[----:B------:R-:W-:-:S00]  /*0e90*/  NOP ;  /* 0x0000000000007918 */ /* 0x000fc00000000000 */
[----:B------:R-:W-:-:S00]  /*0ea0*/  NOP ;  /* 0x0000000000007918 */ /* 0x000fc00000000000 */
[----:B------:R-:W-:-:S00]  /*0eb0*/  NOP ;  /* 0x0000000000007918 */ /* 0x000fc00000000000 */
[----:B------:R-:W-:-:S00]  /*0ec0*/  NOP ;  /* 0x0000000000007918 */ /* 0x000fc00000000000 */
[----:B------:R-:W-:-:S00]  /*0ed0*/  NOP ;  /* 0x0000000000007918 */ /* 0x000fc00000000000 */
[----:B------:R-:W-:-:S00]  /*0ee0*/  NOP ;  /* 0x0000000000007918 */ /* 0x000fc00000000000 */
[----:B------:R-:W-:-:S00]  /*0ef0*/  NOP ;  /* 0x0000000000007918 */ /* 0x000fc00000000000 */
.L_x_12:


//--------------------- .nv.shared.reserved.0     --------------------------
	.section	.nv.shared.reserved.0,"aw",@nobits
	.weak		__nv_reservedSMEM_offset_0_alias
	.size		__nv_reservedSMEM_offset_0_alias, 0, 64
	.other		__nv_reservedSMEM_offset_0_alias,@"STO_CUDA_RESERVED_SHARED STV_DEFAULT"
__nv_reservedSMEM_offset_0_alias:
	.zero		0
	.zero		64


//--------------------- .nv.constant0._Z12mandelKernelffffiPimii --------------------------
	.section	.nv.constant0._Z12mandelKernelffffiPimii,"a",@progbits
	.sectionflags	@""
	.align	4
.nv.constant0._Z12mandelKernelffffiPimii:
	.zero		944


//--------------------- SYMBOLS --------------------------

	.type		.nv.reservedSmem.offset0,@object
	.size		.nv.reservedSmem.offset0,0x4
